	.headerflags	@"EF_CUDA_TEXMODE_UNIFIED EF_CUDA_64BIT_ADDRESS EF_CUDA_ACCELERATORS EF_CUDA_SM90 EF_CUDA_VIRTUAL_SM(EF_CUDA_SM90)"
	.elftype	@"ET_EXEC"


//--------------------- .nv.info                  --------------------------
	.section	.nv.info,"",@"SHT_CUDA_INFO"
	.align	4


	//----- nvinfo : EIATTR_REGCOUNT
	.align		4
        /*0000*/ 	.byte	0x04, 0x2f
        /*0002*/ 	.short	(.L_1 - .L_0)
	.align		4
.L_0:
        /*0004*/ 	.word	index@(triton_poi_fused_add_clone_1)
        /*0008*/ 	.word	0x00000012


	//----- nvinfo : EIATTR_MIN_STACK_SIZE
	.align		4
.L_1:
        /*000c*/ 	.byte	0x04, 0x12
        /*000e*/ 	.short	(.L_3 - .L_2)
	.align		4
.L_2:
        /*0010*/ 	.word	index@(triton_poi_fused_add_clone_1)
        /*0014*/ 	.word	0x00000000


	//----- nvinfo : EIATTR_FRAME_SIZE
	.align		4
.L_3:
        /*0018*/ 	.byte	0x04, 0x11
        /*001a*/ 	.short	(.L_5 - .L_4)
	.align		4
.L_4:
        /*001c*/ 	.word	index@(triton_poi_fused_add_clone_1)
        /*0020*/ 	.word	0x00000000


	//----- nvinfo : EIATTR_MIN_STACK_SIZE
	.align		4
.L_5:
        /*0024*/ 	.byte	0x04, 0x12
        /*0026*/ 	.short	(.L_7 - .L_6)
	.align		4
.L_6:
        /*0028*/ 	.word	index@(triton_poi_fused_add_clone_1)
        /*002c*/ 	.word	0x00000000
.L_7:


//--------------------- .nv.info.triton_poi_fused_add_clone_1 --------------------------
	.section	.nv.info.triton_poi_fused_add_clone_1,"",@"SHT_CUDA_INFO"
	.sectionflags	@""
	.align	4


	//----- nvinfo : EIATTR_CUDA_API_VERSION
	.align		4
        /*0000*/ 	.byte	0x04, 0x37
        /*0002*/ 	.short	(.L_9 - .L_8)
.L_8:
        /*0004*/ 	.word	0x0000007c


	//----- nvinfo : EIATTR_KPARAM_INFO
	.align		4
.L_9:
        /*0008*/ 	.byte	0x04, 0x17
        /*000a*/ 	.short	(.L_11 - .L_10)
.L_10:
        /*000c*/ 	.word	0x00000000
        /*0010*/ 	.short	0x0005
        /*0012*/ 	.short	0x0024
        /*0014*/ 	.byte	0x00, 0xf0, 0x11, 0x00


	//----- nvinfo : EIATTR_KPARAM_INFO
	.align		4
.L_11:
        /*0018*/ 	.byte	0x04, 0x17
        /*001a*/ 	.short	(.L_13 - .L_12)
.L_12:
        /*001c*/ 	.word	0x00000000
        /*0020*/ 	.short	0x0004
        /*0022*/ 	.short	0x0020
        /*0024*/ 	.byte	0x00, 0xf0, 0x11, 0x00


	//----- nvinfo : EIATTR_KPARAM_INFO
	.align		4
.L_13:
        /*0028*/ 	.byte	0x04, 0x17
        /*002a*/ 	.short	(.L_15 - .L_14)
.L_14:
        /*002c*/ 	.word	0x00000000
        /*0030*/ 	.short	0x0003
        /*0032*/ 	.short	0x0018
        /*0034*/ 	.byte	0x00, 0xf4, 0x21, 0x00


	//----- nvinfo : EIATTR_KPARAM_INFO
	.align		4
.L_15:
        /*0038*/ 	.byte	0x04, 0x17
        /*003a*/ 	.short	(.L_17 - .L_16)
.L_16:
        /*003c*/ 	.word	0x00000000
        /*0040*/ 	.short	0x0002
        /*0042*/ 	.short	0x0010
        /*0044*/ 	.byte	0x00, 0xf4, 0x21, 0x00


	//----- nvinfo : EIATTR_KPARAM_INFO
	.align		4
.L_17:
        /*0048*/ 	.byte	0x04, 0x17
        /*004a*/ 	.short	(.L_19 - .L_18)
.L_18:
        /*004c*/ 	.word	0x00000000
        /*0050*/ 	.short	0x0001
        /*0052*/ 	.short	0x0008
        /*0054*/ 	.byte	0x00, 0xf4, 0x21, 0x00


	//----- nvinfo : EIATTR_KPARAM_INFO
	.align		4
.L_19:
        /*0058*/ 	.byte	0x04, 0x17
        /*005a*/ 	.short	(.L_21 - .L_20)
.L_20:
        /*005c*/ 	.word	0x00000000
        /*0060*/ 	.short	0x0000
        /*0062*/ 	.short	0x0000
        /*0064*/ 	.byte	0x00, 0xf4, 0x21, 0x00


	//----- nvinfo : EIATTR_SPARSE_MMA_MASK
	.align		4
.L_21:
        /*0068*/ 	.byte	0x03, 0x50
        /*006a*/ 	.short	0x0000


	//----- nvinfo : EIATTR_MAXREG_COUNT
	.align		4
        /*006c*/ 	.byte	0x03, 0x1b
        /*006e*/ 	.short	0x00ff


	//----- nvinfo : EIATTR_EXIT_INSTR_OFFSETS
	.align		4
        /*0070*/ 	.byte	0x04, 0x1c
        /*0072*/ 	.short	(.L_23 - .L_22)


	//   ....[0]....
.L_22:
        /*0074*/ 	.word	0x00000450


	//   ....[1]....
        /*0078*/ 	.word	0x00000470


	//----- nvinfo : EIATTR_REQNTID
	.align		4
.L_23:
        /*007c*/ 	.byte	0x04, 0x10
        /*007e*/ 	.short	(.L_25 - .L_24)
.L_24:
        /*0080*/ 	.word	0x00000020
        /*0084*/ 	.word	0x00000001
        /*0088*/ 	.word	0x00000001


	//----- nvinfo : EIATTR_CBANK_PARAM_SIZE
	.align		4
.L_25:
        /*008c*/ 	.byte	0x03, 0x19
        /*008e*/ 	.short	0x0028


	//----- nvinfo : EIATTR_PARAM_CBANK
	.align		4
        /*0090*/ 	.byte	0x04, 0x0a
        /*0092*/ 	.short	(.L_27 - .L_26)
	.align		4
.L_26:
        /*0094*/ 	.word	index@(.nv.constant0.triton_poi_fused_add_clone_1)
        /*0098*/ 	.short	0x0210
        /*009a*/ 	.short	0x0028


	//----- nvinfo : EIATTR_SW_WAR
	.align		4
.L_27:
        /*009c*/ 	.byte	0x04, 0x36
        /*009e*/ 	.short	(.L_29 - .L_28)
.L_28:
        /*00a0*/ 	.word	0x00000008
.L_29:


//--------------------- .nv.callgraph             --------------------------
	.section	.nv.callgraph,"",@"SHT_CUDA_CALLGRAPH"
	.align	4
	.sectionentsize	8
	.align		4
        /*0000*/ 	.word	0x00000000
	.align		4
        /*0004*/ 	.word	0xffffffff
	.align		4
        /*0008*/ 	.word	0x00000000
	.align		4
        /*000c*/ 	.word	0xfffffffe
	.align		4
        /*0010*/ 	.word	0x00000000
	.align		4
        /*0014*/ 	.word	0xfffffffd
	.align		4
        /*0018*/ 	.word	0x00000000
	.align		4
        /*001c*/ 	.word	0xfffffffc


//--------------------- .text.triton_poi_fused_add_clone_1 --------------------------
	.section	.text.triton_poi_fused_add_clone_1,"ax",@progbits
	.sectionflags	@"SHF_BARRIERS=1"
	.align	128
        .global         triton_poi_fused_add_clone_1
        .type           triton_poi_fused_add_clone_1,@function
        .size           triton_poi_fused_add_clone_1,(.L_x_1 - triton_poi_fused_add_clone_1)
        .other          triton_poi_fused_add_clone_1,@"STO_CUDA_ENTRY STV_DEFAULT"
triton_poi_fused_add_clone_1:
.text.triton_poi_fused_add_clone_1:
[----:B------:R-:W0:Y:S02]  /*0000*/  LDC R1, c[0x0][0x28] ;  /* 0x00000a00ff017b82 */ /* 0x000e240000000800 */
[----:B------:R-:W1:Y:S01]  /*0010*/  S2R R15, SR_TID.X ;  /* 0x00000000000f7919 */ /* 0x000e620000002100 */
[----:B------:R-:W2:Y:S01]  /*0020*/  S2UR UR4, SR_CTAID.Y ;  /* 0x00000000000479c3 */ /* 0x000ea20000002600 */
[----:B------:R-:W-:Y:S01]  /*0030*/  IMAD.MOV.U32 R14, RZ, RZ, RZ ;  /* 0x000000ffff0e7224 */ /* 0x000fe200078e00ff */
[----:B------:R-:W-:Y:S01]  /*0040*/  ULDC.64 UR6, c[0x0][0x208] ;  /* 0x0000820000067ab9 */ /* 0x000fe20000000a00 */
[----:B------:R-:W3:Y:S05]  /*0050*/  S2R R0, SR_CTAID.X ;  /* 0x0000000000007919 */ /* 0x000eea0000002500 */
[----:B------:R-:W4:Y:S08]  /*0060*/  LDC.64 R6, c[0x0][0x218] ;  /* 0x00008600ff067b82 */ /* 0x000f300000000a00 */
[----:B------:R-:W5:Y:S01]  /*0070*/  LDC.64 R4, c[0x0][0x210] ;  /* 0x00008400ff047b82 */ /* 0x000f620000000a00 */
[----:B--2---:R-:W-:Y:S01]  /*0080*/  USHF.L.U32 UR4, UR4, 0x2, URZ ;  /* 0x0000000204047899 */ /* 0x004fe2000800063f */
[----:B-1----:R-:W-:Y:S01]  /*0090*/  SHF.R.U32.HI R11, RZ, 0x1, R15 ;  /* 0x00000001ff0b7819 */ /* 0x002fe2000001160f */
[----:B---3--:R-:W-:Y:S01]  /*00a0*/  IMAD.SHL.U32 R10, R0, 0x10, RZ ;  /* 0x00000010000a7824 */ /* 0x008fe200078e00ff */
[----:B------:R-:W-:-:S02]  /*00b0*/  SHF.R.S32.HI R12, RZ, 0x1b, R0 ;  /* 0x0000001bff0c7819 */ /* 0x000fc40000011400 */
[----:B------:R-:W-:Y:S02]  /*00c0*/  SGXT.U32 R11, R11, 0x4 ;  /* 0x000000040b0b781a */ /* 0x000fe40000000000 */
[----:B------:R-:W-:Y:S02]  /*00d0*/  SGXT R12, R12, 0x1 ;  /* 0x000000010c0c781a */ /* 0x000fe40000000200 */
[----:B------:R-:W-:Y:S02]  /*00e0*/  LOP3.LUT R3, R10, R11, RZ, 0xfc, !PT ;  /* 0x0000000b0a037212 */ /* 0x000fe400078efcff */
[----:B------:R-:W-:Y:S02]  /*00f0*/  LOP3.LUT R0, R15, 0x1, RZ, 0xc0, !PT ;  /* 0x000000010f007812 */ /* 0x000fe400078ec0ff */
[----:B------:R-:W-:Y:S02]  /*0100*/  LEA.HI R8, R12, R3, RZ, 0x2 ;  /* 0x000000030c087211 */ /* 0x000fe400078f10ff */
[----:B------:R-:W-:-:S02]  /*0110*/  LEA R2, R0, UR4, 0x1 ;  /* 0x0000000400027c11 */ /* 0x000fc4000f8e08ff */
[C---:B------:R-:W-:Y:S02]  /*0120*/  ISETP.GE.AND P1, PT, R3.reuse, 0x10, PT ;  /* 0x000000100300780c */ /* 0x040fe40003f26270 */
[----:B------:R-:W-:Y:S01]  /*0130*/  LOP3.LUT R8, R8, 0xfffffffc, RZ, 0xc0, !PT ;  /* 0xfffffffc08087812 */ /* 0x000fe200078ec0ff */
[----:B------:R-:W-:Y:S01]  /*0140*/  IMAD R9, R3, 0x4, R2 ;  /* 0x0000000403097824 */ /* 0x000fe200078e0202 */
[----:B------:R-:W-:-:S03]  /*0150*/  ISETP.LT.AND P0, PT, R2, 0x4, !P1 ;  /* 0x000000040200780c */ /* 0x000fc60004f01270 */
[----:B------:R-:W-:Y:S02]  /*0160*/  IMAD.IADD R3, R3, 0x1, -R8 ;  /* 0x0000000103037824 */ /* 0x000fe400078e0a08 */
[----:B-----5:R-:W-:Y:S02]  /*0170*/  IMAD.WIDE R4, R9, 0x4, R4 ;  /* 0x0000000409047825 */ /* 0x020fe400078e0204 */
[----:B------:R-:W1:Y:S02]  /*0180*/  LDC.64 R8, c[0x0][0x220] ;  /* 0x00008800ff087b82 */ /* 0x000e640000000a00 */
[----:B----4-:R-:W-:Y:S01]  /*0190*/  IMAD.WIDE R6, R3, 0x4, R6 ;  /* 0x0000000403067825 */ /* 0x010fe200078e0206 */
[----:B------:R-:W-:-:S04]  /*01a0*/  CS2R R2, SRZ ;  /* 0x0000000000027805 */ /* 0x000fc8000001ff00 */
[----:B------:R-:W2:Y:S04]  /*01b0*/  @!P1 LDG.E.EL R14, desc[UR6][R6.64] ;  /* 0x00000006060e9981 */ /* 0x000ea8000c2e1900 */
[----:B------:R3:W2:Y:S01]  /*01c0*/  @P0 LDG.E.EL.64 R2, desc[UR6][R4.64] ;  /* 0x0000000604020981 */ /* 0x0006a2000c2e1b00 */
[----:B------:R-:W-:-:S05]  /*01d0*/  IMAD.SHL.U32 R13, R15, 0x2, RZ ;  /* 0x000000020f0d7824 */ /* 0x000fca00078e00ff */
[----:B------:R-:W-:Y:S02]  /*01e0*/  LOP3.LUT R13, R10, 0xe, R13, 0xf8, !PT ;  /* 0x0000000e0a0d7812 */ /* 0x000fe400078ef80d */
[----:B------:R-:W-:Y:S02]  /*01f0*/  SHF.R.U32.HI R10, RZ, 0x3, R15 ;  /* 0x00000003ff0a7819 */ /* 0x000fe4000001160f */
[----:B------:R-:W-:Y:S02]  /*0200*/  LEA.HI R12, R12, R13, RZ, 0x2 ;  /* 0x0000000d0c0c7211 */ /* 0x000fe400078f10ff */
[----:B------:R-:W-:Y:S02]  /*0210*/  SGXT.U32 R10, R10, 0x2 ;  /* 0x000000020a0a781a */ /* 0x000fe40000000000 */
[----:B------:R-:W-:Y:S02]  /*0220*/  LOP3.LUT R12, R12, 0xfffffffc, RZ, 0xc0, !PT ;  /* 0xfffffffc0c0c7812 */ /* 0x000fe400078ec0ff */
[----:B------:R-:W-:-:S02]  /*0230*/  ISETP.GE.AND P0, PT, R13, 0x10, PT ;  /* 0x000000100d00780c */ /* 0x000fc40003f06270 */
[----:B------:R-:W-:Y:S01]  /*0240*/  LOP3.LUT R10, R10, UR4, RZ, 0xfc, !PT ;  /* 0x000000040a0a7c12 */ /* 0x000fe2000f8efcff */
[----:B---3--:R-:W-:-:S03]  /*0250*/  IMAD.IADD R5, R13, 0x1, -R12 ;  /* 0x000000010d057824 */ /* 0x008fc600078e0a0c */
[C---:B------:R-:W-:Y:S01]  /*0260*/  ISETP.LT.AND P0, PT, R10.reuse, 0x4, !P0 ;  /* 0x000000040a00780c */ /* 0x040fe20004701270 */
[----:B------:R-:W-:Y:S01]  /*0270*/  IMAD R5, R10, 0x4, R5 ;  /* 0x000000040a057824 */ /* 0x000fe200078e0205 */
[----:B------:R-:W-:-:S03]  /*0280*/  CS2R R6, SRZ ;  /* 0x0000000000067805 */ /* 0x000fc6000001ff00 */
[----:B-1----:R-:W-:-:S08]  /*0290*/  IMAD.WIDE R4, R5, 0x4, R8 ;  /* 0x0000000405047825 */ /* 0x002fd000078e0208 */
[----:B------:R1:W3:Y:S01]  /*02a0*/  @P0 LDG.E.EL.64 R6, desc[UR6][R4.64] ;  /* 0x0000000604060981 */ /* 0x0002e2000c2e1b00 */
[----:B------:R-:W4:Y:S01]  /*02b0*/  S2UR UR5, SR_CgaCtaId ;  /* 0x00000000000579c3 */ /* 0x000f220000008800 */
[----:B------:R-:W-:Y:S01]  /*02c0*/  UMOV UR4, 0x400 ;  /* 0x0000040000047882 */ /* 0x000fe20000000000 */
[----:B------:R-:W-:-:S05]  /*02d0*/  IMAD.SHL.U32 R8, R0, 0x20, RZ ;  /* 0x0000002000087824 */ /* 0x000fca00078e00ff */
[----:B------:R-:W-:Y:S01]  /*02e0*/  LOP3.LUT R11, R8, R11, RZ, 0xfc, !PT ;  /* 0x0000000b080b7212 */ /* 0x000fe200078efcff */
[----:B----4-:R-:W-:-:S06]  /*02f0*/  UPRMT UR4, UR5, 0x654, UR4 ;  /* 0x0000065405047896 */ /* 0x010fcc0008000004 */
[----:B------:R-:W-:Y:S02]  /*0300*/  LEA R12, R0, UR4, 0x3 ;  /* 0x00000004000c7c11 */ /* 0x000fe4000f8e18ff */
[----:B------:R-:W-:Y:S02]  /*0310*/  SHF.R.U32.HI R0, RZ, 0x1, R15 ;  /* 0x00000001ff007819 */ /* 0x000fe4000001160f */
[----:B------:R-:W-:Y:S01]  /*0320*/  LEA.HI R8, R8, UR4, RZ, 0x1e ;  /* 0x0000000408087c11 */ /* 0x000fe2000f8ff0ff */
[----:B------:R-:W-:Y:S01]  /*0330*/  IMAD R9, R11, 0x4, R12 ;  /* 0x000000040b097824 */ /* 0x000fe200078e020c */
[----:B-1----:R-:W-:-:S03]  /*0340*/  LOP3.LUT R4, R0, 0xc, RZ, 0xc0, !PT ;  /* 0x0000000c00047812 */ /* 0x002fc600078ec0ff */
[----:B------:R-:W-:Y:S02]  /*0350*/  IMAD R11, R11, 0x4, R8 ;  /* 0x000000040b0b7824 */ /* 0x000fe400078e0208 */
[----:B------:R-:W-:-:S05]  /*0360*/  IMAD.SHL.U32 R15, R15, 0x8, RZ ;  /* 0x000000080f0f7824 */ /* 0x000fca00078e00ff */
[----:B------:R-:W-:-:S04]  /*0370*/  LOP3.LUT R15, R15, 0xf8, RZ, 0xc0, !PT ;  /* 0x000000f80f0f7812 */ /* 0x000fc800078ec0ff */
[----:B------:R-:W-:Y:S01]  /*0380*/  IADD3 R4, R15, UR4, R4 ;  /* 0x000000040f047c10 */ /* 0x000fe2000fffe004 */
[----:B------:R-:W-:Y:S02]  /*0390*/  IMAD R13, R10, 0x10, R13 ;  /* 0x000000100a0d7824 */ /* 0x000fe400078e020d */
[C---:B--2---:R-:W-:Y:S01]  /*03a0*/  FADD R0, R14.reuse, R2 ;  /* 0x000000020e007221 */ /* 0x044fe20000000000 */
[----:B------:R-:W-:Y:S02]  /*03b0*/  FADD R14, R14, R3 ;  /* 0x000000030e0e7221 */ /* 0x000fe40000000000 */
[----:B------:R-:W1:Y:S02]  /*03c0*/  LDC.64 R2, c[0x0][0x228] ;  /* 0x00008a00ff027b82 */ /* 0x000e640000000a00 */
[----:B------:R-:W-:Y:S04]  /*03d0*/  STS [R9], R0 ;  /* 0x0000000009007388 */ /* 0x000fe80000000800 */
[----:B------:R-:W-:Y:S02]  /*03e0*/  STS [R11+0x44], R14 ;  /* 0x0000440e0b007388 */ /* 0x000fe40000000800 */
[----:B------:R-:W-:Y:S06]  /*03f0*/  BAR.SYNC.DEFER_BLOCKING 0x0 ;  /* 0x0000000000007b1d */ /* 0x000fec0000010000 */
[----:B------:R-:W3:Y:S04]  /*0400*/  LDS R5, [R4] ;  /* 0x0000000004057984 */ /* 0x000ee80000000800 */
[----:B------:R-:W2:Y:S01]  /*0410*/  LDS R8, [R4+0x4] ;  /* 0x0000040004087984 */ /* 0x000ea20000000800 */
[----:B-1----:R-:W-:-:S04]  /*0420*/  IMAD.WIDE R2, R13, 0x4, R2 ;  /* 0x000000040d027825 */ /* 0x002fc800078e0202 */
[----:B---3--:R-:W-:Y:S01]  /*0430*/  FADD R6, R5, R6 ;  /* 0x0000000605067221 */ /* 0x008fe20000000000 */
[----:B--2---:R-:W-:Y:S01]  /*0440*/  FADD R7, R8, R7 ;  /* 0x0000000708077221 */ /* 0x004fe20000000000 */
[----:B------:R-:W-:Y:S06]  /*0450*/  @!P0 EXIT ;  /* 0x000000000000894d */ /* 0x000fec0003800000 */
[----:B------:R-:W-:Y:S01]  /*0460*/  STG.E.64 desc[UR6][R2.64], R6 ;  /* 0x0000000602007986 */ /* 0x000fe2000c101b06 */
[----:B------:R-:W-:Y:S05]  /*0470*/  EXIT ;  /* 0x000000000000794d */ /* 0x000fea0003800000 */
.L_x_0:
[----:B------:R-:W-:-:S00]  /*0480*/  BRA `(.L_x_0) ;  /* 0xfffffffc00fc7947 */ /* 0x000fc0000383ffff */
[----:B------:R-:W-:-:S00]  /*0490*/  NOP ;  /* 0x0000000000007918 */ /* 0x000fc00000000000 */
        /* <DEDUP_REMOVED lines=14> */
.L_x_1:


//--------------------- .nv.shared.triton_poi_fused_add_clone_1 --------------------------
	.section	.nv.shared.triton_poi_fused_add_clone_1,"aw",@nobits
	.sectionflags	@""
	.align	16
	.zero		1024


//--------------------- .nv.constant0.triton_poi_fused_add_clone_1 --------------------------
	.section	.nv.constant0.triton_poi_fused_add_clone_1,"a",@progbits
	.sectionflags	@""
	.align	4
.nv.constant0.triton_poi_fused_add_clone_1:
	.zero		568
